//
// Generated by NVIDIA NVVM Compiler
//
// Compiler Build ID: CL-36424714
// Cuda compilation tools, release 13.0, V13.0.88
// Based on NVVM 20.0.0
//

.version 9.0
.target sm_100
.address_size 64

	// .globl	_Z10stencil_1dPiS_
// _ZZ10stencil_1dPiS_E4temp has been demoted

.visible .entry _Z10stencil_1dPiS_(
	.param .u64 .ptr .align 1 _Z10stencil_1dPiS__param_0,
	.param .u64 .ptr .align 1 _Z10stencil_1dPiS__param_1
)
{
	.reg .pred 	%p<4>;
	.reg .b32 	%r<27>;
	.reg .b64 	%rd<11>;
	// demoted variable
	.shared .align 4 .b8 _ZZ10stencil_1dPiS_E4temp[56];
	ld.param.u64 	%rd4, [_Z10stencil_1dPiS__param_0];
	ld.param.u64 	%rd3, [_Z10stencil_1dPiS__param_1];
	cvta.to.global.u64 	%rd1, %rd4;
	mov.u32 	%r3, %tid.x;
	mov.u32 	%r4, %ctaid.x;
	mov.u32 	%r5, %ntid.x;
	mad.lo.s32 	%r1, %r4, %r5, %r3;
	mul.wide.s32 	%rd5, %r1, 4;
	add.s64 	%rd2, %rd1, %rd5;
	ld.global.u32 	%r6, [%rd2];
	shl.b32 	%r7, %r3, 2;
	mov.u32 	%r8, _ZZ10stencil_1dPiS_E4temp;
	add.s32 	%r2, %r8, %r7;
	st.shared.u32 	[%r2+12], %r6;
	setp.gt.u32 	%p1, %r3, 2;
	@%p1 bra 	$L__BB0_6;
	setp.gt.s32 	%p2, %r1, 2;
	@%p2 bra 	$L__BB0_3;
	mov.b32 	%r9, 0;
	st.shared.u32 	[%r2], %r9;
	bra.uni 	$L__BB0_4;
$L__BB0_3:
	add.s32 	%r10, %r1, -3;
	mul.wide.u32 	%rd6, %r10, 4;
	add.s64 	%rd7, %rd1, %rd6;
	ld.global.u32 	%r11, [%rd7];
	st.shared.u32 	[%r2], %r11;
	setp.gt.u32 	%p3, %r1, 7;
	@%p3 bra 	$L__BB0_5;
$L__BB0_4:
	ld.global.u32 	%r13, [%rd2+32];
	st.shared.u32 	[%r2+44], %r13;
	bra.uni 	$L__BB0_6;
$L__BB0_5:
	mov.b32 	%r12, 0;
	st.shared.u32 	[%r2+44], %r12;
$L__BB0_6:
	bar.sync 	0;
	ld.shared.u32 	%r14, [%r2];
	ld.shared.u32 	%r15, [%r2+4];
	add.s32 	%r16, %r15, %r14;
	ld.shared.u32 	%r17, [%r2+8];
	add.s32 	%r18, %r17, %r16;
	ld.shared.u32 	%r19, [%r2+12];
	add.s32 	%r20, %r19, %r18;
	ld.shared.u32 	%r21, [%r2+16];
	add.s32 	%r22, %r21, %r20;
	ld.shared.u32 	%r23, [%r2+20];
	add.s32 	%r24, %r23, %r22;
	ld.shared.u32 	%r25, [%r2+24];
	add.s32 	%r26, %r25, %r24;
	cvta.to.global.u64 	%rd8, %rd3;
	add.s64 	%rd10, %rd8, %rd5;
	st.global.u32 	[%rd10], %r26;
	ret;

}
	// .globl	_Z14stencil_simplePiS_
.visible .entry _Z14stencil_simplePiS_(
	.param .u64 .ptr .align 1 _Z14stencil_simplePiS__param_0,
	.param .u64 .ptr .align 1 _Z14stencil_simplePiS__param_1
)
{
	.reg .pred 	%p<8>;
	.reg .b32 	%r<39>;
	.reg .b64 	%rd<21>;

	ld.param.u64 	%rd3, [_Z14stencil_simplePiS__param_0];
	ld.param.u64 	%rd2, [_Z14stencil_simplePiS__param_1];
	cvta.to.global.u64 	%rd1, %rd3;
	mov.u32 	%r23, %tid.x;
	mov.u32 	%r24, %ctaid.x;
	mov.u32 	%r25, %ntid.x;
	mad.lo.s32 	%r1, %r24, %r25, %r23;
	add.s32 	%r2, %r1, -3;
	setp.gt.u32 	%p1, %r2, 15;
	mov.b32 	%r33, 0;
	@%p1 bra 	$L__BB1_2;
	mul.wide.u32 	%rd4, %r2, 4;
	add.s64 	%rd5, %rd1, %rd4;
	ld.global.u32 	%r33, [%rd5];
$L__BB1_2:
	add.s32 	%r5, %r1, -2;
	setp.gt.u32 	%p2, %r5, 15;
	@%p2 bra 	$L__BB1_4;
	mul.wide.u32 	%rd6, %r5, 4;
	add.s64 	%rd7, %rd1, %rd6;
	ld.global.u32 	%r26, [%rd7];
	add.s32 	%r33, %r26, %r33;
$L__BB1_4:
	add.s32 	%r8, %r1, -1;
	setp.gt.u32 	%p3, %r8, 15;
	@%p3 bra 	$L__BB1_6;
	mul.wide.u32 	%rd8, %r8, 4;
	add.s64 	%rd9, %rd1, %rd8;
	ld.global.u32 	%r27, [%rd9];
	add.s32 	%r33, %r27, %r33;
$L__BB1_6:
	setp.gt.u32 	%p4, %r1, 15;
	@%p4 bra 	$L__BB1_8;
	mul.wide.u32 	%rd10, %r1, 4;
	add.s64 	%rd11, %rd1, %rd10;
	ld.global.u32 	%r28, [%rd11];
	add.s32 	%r33, %r28, %r33;
$L__BB1_8:
	add.s32 	%r13, %r1, 1;
	setp.gt.u32 	%p5, %r13, 15;
	@%p5 bra 	$L__BB1_10;
	mul.wide.u32 	%rd12, %r13, 4;
	add.s64 	%rd13, %rd1, %rd12;
	ld.global.u32 	%r29, [%rd13];
	add.s32 	%r33, %r29, %r33;
$L__BB1_10:
	add.s32 	%r16, %r1, 2;
	setp.gt.u32 	%p6, %r16, 15;
	@%p6 bra 	$L__BB1_12;
	mul.wide.u32 	%rd14, %r16, 4;
	add.s64 	%rd15, %rd1, %rd14;
	ld.global.u32 	%r30, [%rd15];
	add.s32 	%r33, %r30, %r33;
$L__BB1_12:
	add.s32 	%r19, %r1, 3;
	setp.gt.u32 	%p7, %r19, 15;
	@%p7 bra 	$L__BB1_14;
	mul.wide.u32 	%rd16, %r19, 4;
	add.s64 	%rd17, %rd1, %rd16;
	ld.global.u32 	%r31, [%rd17];
	add.s32 	%r33, %r31, %r33;
$L__BB1_14:
	cvta.to.global.u64 	%rd18, %rd2;
	mul.wide.s32 	%rd19, %r1, 4;
	add.s64 	%rd20, %rd18, %rd19;
	st.global.u32 	[%rd20], %r33;
	ret;

}


// ===== COMPILED SASS (sm_100) =====

	.target	sm_100

	.elftype	@"ET_EXEC"


//--------------------- .note.nv.tkinfo           --------------------------
	.section	.note.nv.tkinfo,"",@"SHT_NOTE"
	.sectionflags	@"SHF_NOTE_NV_TKINFO"
	.tkinfo
        /*0018*/ 	.word	0x00000002
        /*0030*/ 	.string	""
        /*0030*/ 	.string	"ptxas"
        /*0030*/ 	.string	"Cuda compilation tools, release 13.0, V13.0.88"
        /*0030*/ 	.string	"Build cuda_13.0.r13.0/compiler.36424714_0"
        /*0030*/ 	.string	"-arch sm_100 -m 64 "



//--------------------- .note.nv.cuinfo           --------------------------
	.section	.note.nv.cuinfo,"",@"SHT_NOTE"
	.sectionflags	@"SHF_NOTE_NV_CUINFO"
        /*0018*/ 	.short	0x0002
        /*001a*/ 	.short	0x0064
        /*001c*/ 	.short	0x0082
	.zero		2


//--------------------- .nv.info                  --------------------------
	.section	.nv.info,"",@"SHT_CUDA_INFO"
	.align	4


	//----- nvinfo : EIATTR_REGCOUNT
	.align		4
        /*0000*/ 	.byte	0x04, 0x2f
        /*0002*/ 	.short	(.L_1 - .L_0)
	.align		4
.L_0:
        /*0004*/ 	.word	index@(_Z10stencil_1dPiS_)
        /*0008*/ 	.word	0x00000010


	//----- nvinfo : EIATTR_FRAME_SIZE
	.align		4
.L_1:
        /*000c*/ 	.byte	0x04, 0x11
        /*000e*/ 	.short	(.L_3 - .L_2)
	.align		4
.L_2:
        /*0010*/ 	.word	index@(_Z10stencil_1dPiS_)
        /*0014*/ 	.word	0x00000000


	//----- nvinfo : EIATTR_REGCOUNT
	.align		4
.L_3:
        /*0018*/ 	.byte	0x04, 0x2f
        /*001a*/ 	.short	(.L_5 - .L_4)
	.align		4
.L_4:
        /*001c*/ 	.word	index@(_Z14stencil_simplePiS_)
        /*0020*/ 	.word	0x00000020


	//----- nvinfo : EIATTR_FRAME_SIZE
	.align		4
.L_5:
        /*0024*/ 	.byte	0x04, 0x11
        /*0026*/ 	.short	(.L_7 - .L_6)
	.align		4
.L_6:
        /*0028*/ 	.word	index@(_Z14stencil_simplePiS_)
        /*002c*/ 	.word	0x00000000


	//----- nvinfo : EIATTR_MIN_STACK_SIZE
	.align		4
.L_7:
        /*0030*/ 	.byte	0x04, 0x12
        /*0032*/ 	.short	(.L_9 - .L_8)
	.align		4
.L_8:
        /*0034*/ 	.word	index@(_Z14stencil_simplePiS_)
        /*0038*/ 	.word	0x00000000


	//----- nvinfo : EIATTR_MIN_STACK_SIZE
	.align		4
.L_9:
        /*003c*/ 	.byte	0x04, 0x12
        /*003e*/ 	.short	(.L_11 - .L_10)
	.align		4
.L_10:
        /*0040*/ 	.word	index@(_Z10stencil_1dPiS_)
        /*0044*/ 	.word	0x00000000
.L_11:


//--------------------- .nv.compat                --------------------------
	.section	.nv.compat,"",@"SHT_CUDA_COMPAT_INFO"
	.align	4
        /*0000*/ 	.byte	0x02, 0x09, 0x00, 0x00, 0x02, 0x02, 0x01, 0x00, 0x02, 0x05, 0x05, 0x00, 0x03, 0x07, 0x01, 0x01
        /*0010*/ 	.byte	0x02, 0x03, 0x00, 0x00, 0x02, 0x06, 0x01, 0x00, 0x04, 0x0b, 0x08, 0x00, 0x09, 0x00, 0x00, 0x00
        /*0020*/ 	.byte	0x00, 0x00, 0x00, 0x00


//--------------------- .nv.info._Z14stencil_simplePiS_ --------------------------
	.section	.nv.info._Z14stencil_simplePiS_,"",@"SHT_CUDA_INFO"
	.sectionflags	@""
	.align	4


	//----- nvinfo : EIATTR_CUDA_API_VERSION
	.align		4
        /*0000*/ 	.byte	0x04, 0x37
        /*0002*/ 	.short	(.L_13 - .L_12)
.L_12:
        /*0004*/ 	.word	0x00000082


	//----- nvinfo : EIATTR_KPARAM_INFO
	.align		4
.L_13:
        /*0008*/ 	.byte	0x04, 0x17
        /*000a*/ 	.short	(.L_15 - .L_14)
.L_14:
        /*000c*/ 	.word	0x00000000
        /*0010*/ 	.short	0x0001
        /*0012*/ 	.short	0x0008
        /*0014*/ 	.byte	0x00, 0xf5, 0x21, 0x00


	//----- nvinfo : EIATTR_KPARAM_INFO
	.align		4
.L_15:
        /*0018*/ 	.byte	0x04, 0x17
        /*001a*/ 	.short	(.L_17 - .L_16)
.L_16:
        /*001c*/ 	.word	0x00000000
        /*0020*/ 	.short	0x0000
        /*0022*/ 	.short	0x0000
        /*0024*/ 	.byte	0x00, 0xf5, 0x21, 0x00


	//----- nvinfo : EIATTR_SPARSE_MMA_MASK
	.align		4
.L_17:
        /*0028*/ 	.byte	0x03, 0x50
        /*002a*/ 	.short	0x0000


	//----- nvinfo : EIATTR_MAXREG_COUNT
	.align		4
        /*002c*/ 	.byte	0x03, 0x1b
        /*002e*/ 	.short	0x00ff


	//----- nvinfo : EIATTR_MERCURY_ISA_VERSION
	.align		4
        /*0030*/ 	.byte	0x03, 0x5f
        /*0032*/ 	.short	0x0101


	//----- nvinfo : EIATTR_VRC_CTA_INIT_COUNT
	.align		4
        /*0034*/ 	.byte	0x02, 0x4a
	.zero		1
	.zero		1


	//----- nvinfo : EIATTR_EXIT_INSTR_OFFSETS
	.align		4
        /*0038*/ 	.byte	0x04, 0x1c
        /*003a*/ 	.short	(.L_19 - .L_18)


	//   ....[0]....
.L_18:
        /*003c*/ 	.word	0x00000320


	//----- nvinfo : EIATTR_CBANK_PARAM_SIZE
	.align		4
.L_19:
        /*0040*/ 	.byte	0x03, 0x19
        /*0042*/ 	.short	0x0010


	//----- nvinfo : EIATTR_PARAM_CBANK
	.align		4
        /*0044*/ 	.byte	0x04, 0x0a
        /*0046*/ 	.short	(.L_21 - .L_20)
	.align		4
.L_20:
        /*0048*/ 	.word	index@(.nv.constant0._Z14stencil_simplePiS_)
        /*004c*/ 	.short	0x0380
        /*004e*/ 	.short	0x0010


	//----- nvinfo : EIATTR_SW_WAR
	.align		4
.L_21:
        /*0050*/ 	.byte	0x04, 0x36
        /*0052*/ 	.short	(.L_23 - .L_22)
.L_22:
        /*0054*/ 	.word	0x00000008
.L_23:


//--------------------- .nv.info._Z10stencil_1dPiS_ --------------------------
	.section	.nv.info._Z10stencil_1dPiS_,"",@"SHT_CUDA_INFO"
	.sectionflags	@""
	.align	4


	//----- nvinfo : EIATTR_CUDA_API_VERSION
	.align		4
        /*0000*/ 	.byte	0x04, 0x37
        /*0002*/ 	.short	(.L_25 - .L_24)
.L_24:
        /*0004*/ 	.word	0x00000082


	//----- nvinfo : EIATTR_KPARAM_INFO
	.align		4
.L_25:
        /*0008*/ 	.byte	0x04, 0x17
        /*000a*/ 	.short	(.L_27 - .L_26)
.L_26:
        /*000c*/ 	.word	0x00000000
        /*0010*/ 	.short	0x0001
        /*0012*/ 	.short	0x0008
        /*0014*/ 	.byte	0x00, 0xf5, 0x21, 0x00


	//----- nvinfo : EIATTR_KPARAM_INFO
	.align		4
.L_27:
        /*0018*/ 	.byte	0x04, 0x17
        /*001a*/ 	.short	(.L_29 - .L_28)
.L_28:
        /*001c*/ 	.word	0x00000000
        /*0020*/ 	.short	0x0000
        /*0022*/ 	.short	0x0000
        /*0024*/ 	.byte	0x00, 0xf5, 0x21, 0x00


	//----- nvinfo : EIATTR_SPARSE_MMA_MASK
	.align		4
.L_29:
        /*0028*/ 	.byte	0x03, 0x50
        /*002a*/ 	.short	0x0000


	//----- nvinfo : EIATTR_MAXREG_COUNT
	.align		4
        /*002c*/ 	.byte	0x03, 0x1b
        /*002e*/ 	.short	0x00ff


	//----- nvinfo : EIATTR_NUM_BARRIERS
	.align		4
        /*0030*/ 	.byte	0x02, 0x4c
        /*0032*/ 	.byte	0x01
	.zero		1


	//----- nvinfo : EIATTR_MERCURY_ISA_VERSION
	.align		4
        /*0034*/ 	.byte	0x03, 0x5f
        /*0036*/ 	.short	0x0101


	//----- nvinfo : EIATTR_VRC_CTA_INIT_COUNT
	.align		4
        /*0038*/ 	.byte	0x02, 0x4a
	.zero		1
	.zero		1


	//----- nvinfo : EIATTR_EXIT_INSTR_OFFSETS
	.align		4
        /*003c*/ 	.byte	0x04, 0x1c
        /*003e*/ 	.short	(.L_31 - .L_30)


	//   ....[0]....
.L_30:
        /*0040*/ 	.word	0x00000310


	//----- nvinfo : EIATTR_CRS_STACK_SIZE
	.align		4
.L_31:
        /*0044*/ 	.byte	0x04, 0x1e
        /*0046*/ 	.short	(.L_33 - .L_32)
.L_32:
        /*0048*/ 	.word	0x00000000


	//----- nvinfo : EIATTR_CBANK_PARAM_SIZE
	.align		4
.L_33:
        /*004c*/ 	.byte	0x03, 0x19
        /*004e*/ 	.short	0x0010


	//----- nvinfo : EIATTR_PARAM_CBANK
	.align		4
        /*0050*/ 	.byte	0x04, 0x0a
        /*0052*/ 	.short	(.L_35 - .L_34)
	.align		4
.L_34:
        /*0054*/ 	.word	index@(.nv.constant0._Z10stencil_1dPiS_)
        /*0058*/ 	.short	0x0380
        /*005a*/ 	.short	0x0010


	//----- nvinfo : EIATTR_SW_WAR
	.align		4
.L_35:
        /*005c*/ 	.byte	0x04, 0x36
        /*005e*/ 	.short	(.L_37 - .L_36)
.L_36:
        /*0060*/ 	.word	0x00000008
.L_37:


//--------------------- .nv.callgraph             --------------------------
	.section	.nv.callgraph,"",@"SHT_CUDA_CALLGRAPH"
	.align	4
	.sectionentsize	8
	.align		4
        /*0000*/ 	.word	0x00000000
	.align		4
        /*0004*/ 	.word	0xffffffff
	.align		4
        /*0008*/ 	.word	0x00000000
	.align		4
        /*000c*/ 	.word	0xfffffffe
	.align		4
        /*0010*/ 	.word	0x00000000
	.align		4
        /*0014*/ 	.word	0xfffffffd
	.align		4
        /*0018*/ 	.word	0x00000000
	.align		4
        /*001c*/ 	.word	0xfffffffc


//--------------------- .text._Z14stencil_simplePiS_ --------------------------
	.section	.text._Z14stencil_simplePiS_,"ax",@progbits
	.align	128
        .global         _Z14stencil_simplePiS_
        .type           _Z14stencil_simplePiS_,@function
        .size           _Z14stencil_simplePiS_,(.L_x_7 - _Z14stencil_simplePiS_)
        .other          _Z14stencil_simplePiS_,@"STO_CUDA_ENTRY STV_DEFAULT"
_Z14stencil_simplePiS_:
.text._Z14stencil_simplePiS_:
[----:B------:R-:W-:Y:S01]  /*0000*/  LDC R1, c[0x0][0x37c] ;  /* 0x0000df00ff017b82 */ /* 0x000fe20000000800 */
[----:B------:R-:W0:Y:S07]  /*0010*/  S2R R11, SR_TID.X ;  /* 0x00000000000b7919 */ /* 0x000e2e0000002100 */
[----:B------:R-:W0:Y:S08]  /*0020*/  S2UR UR4, SR_CTAID.X ;  /* 0x00000000000479c3 */ /* 0x000e300000002500 */
[----:B------:R-:W0:Y:S02]  /*0030*/  LDC R0, c[0x0][0x360] ;  /* 0x0000d800ff007b82 */ /* 0x000e240000000800 */
[----:B0-----:R-:W-:Y:S01]  /*0040*/  IMAD R11, R0, UR4, R11 ;  /* 0x00000004000b7c24 */ /* 0x001fe2000f8e020b */
[----:B------:R-:W0:Y:S01]  /*0050*/  LDCU.64 UR4, c[0x0][0x358] ;  /* 0x00006b00ff0477ac */ /* 0x000e220008000a00 */
[----:B------:R-:W-:-:S02]  /*0060*/  HFMA2 R0, -RZ, RZ, 0, 0 ;  /* 0x00000000ff007431 */ /* 0x000fc400000001ff */
[C---:B------:R-:W-:Y:S01]  /*0070*/  VIADD R27, R11.reuse, 0xfffffffe ;  /* 0xfffffffe0b1b7836 */ /* 0x040fe20000000000 */
[C---:B------:R-:W-:Y:S01]  /*0080*/  IADD3 R25, PT, PT, R11.reuse, -0x3, RZ ;  /* 0xfffffffd0b197810 */ /* 0x040fe20007ffe0ff */
[C---:B------:R-:W-:Y:S01]  /*0090*/  VIADD R19, R11.reuse, 0x1 ;  /* 0x000000010b137836 */ /* 0x040fe20000000000 */
[C---:B------:R-:W-:Y:S01]  /*00a0*/  IADD3 R29, PT, PT, R11.reuse, -0x1, RZ ;  /* 0xffffffff0b1d7810 */ /* 0x040fe20007ffe0ff */
[----:B------:R-:W-:Y:S01]  /*00b0*/  VIADD R13, R11, 0x3 ;  /* 0x000000030b0d7836 */ /* 0x000fe20000000000 */
[----:B------:R-:W-:Y:S02]  /*00c0*/  ISETP.GT.U32.AND P0, PT, R25, 0xf, PT ;  /* 0x0000000f1900780c */ /* 0x000fe40003f04070 */
[----:B------:R-:W-:Y:S02]  /*00d0*/  ISETP.GT.U32.AND P1, PT, R27, 0xf, PT ;  /* 0x0000000f1b00780c */ /* 0x000fe40003f24070 */
[----:B------:R-:W-:Y:S02]  /*00e0*/  ISETP.GT.U32.AND P2, PT, R29, 0xf, PT ;  /* 0x0000000f1d00780c */ /* 0x000fe40003f44070 */
[----:B------:R-:W-:-:S02]  /*00f0*/  ISETP.GT.U32.AND P3, PT, R11, 0xf, PT ;  /* 0x0000000f0b00780c */ /* 0x000fc40003f64070 */
[----:B------:R-:W-:Y:S02]  /*0100*/  ISETP.GT.U32.AND P4, PT, R19, 0xf, PT ;  /* 0x0000000f1300780c */ /* 0x000fe40003f84070 */
[----:B------:R-:W-:Y:S02]  /*0110*/  IADD3 R15, PT, PT, R11, 0x2, RZ ;  /* 0x000000020b0f7810 */ /* 0x000fe40007ffe0ff */
[----:B------:R-:W-:Y:S01]  /*0120*/  ISETP.GT.U32.AND P6, PT, R13, 0xf, PT ;  /* 0x0000000f0d00780c */ /* 0x000fe20003fc4070 */
[----:B------:R-:W1:Y:S01]  /*0130*/  @!P0 LDC.64 R22, c[0x0][0x380] ;  /* 0x0000e000ff168b82 */ /* 0x000e620000000a00 */
[----:B------:R-:W-:-:S07]  /*0140*/  ISETP.GT.U32.AND P5, PT, R15, 0xf, PT ;  /* 0x0000000f0f00780c */ /* 0x000fce0003fa4070 */
[----:B------:R-:W2:Y:S08]  /*0150*/  @!P1 LDC.64 R20, c[0x0][0x380] ;  /* 0x0000e000ff149b82 */ /* 0x000eb00000000a00 */
[----:B------:R-:W3:Y:S08]  /*0160*/  @!P2 LDC.64 R16, c[0x0][0x380] ;  /* 0x0000e000ff10ab82 */ /* 0x000ef00000000a00 */
[----:B------:R-:W4:Y:S01]  /*0170*/  @!P3 LDC.64 R4, c[0x0][0x380] ;  /* 0x0000e000ff04bb82 */ /* 0x000f220000000a00 */
[----:B-1----:R-:W-:-:S05]  /*0180*/  @!P0 IMAD.WIDE.U32 R22, R25, 0x4, R22 ;  /* 0x0000000419168825 */ /* 0x002fca00078e0016 */
[----:B0-----:R-:W5:Y:S02]  /*0190*/  @!P0 LDG.E R0, desc[UR4][R22.64] ;  /* 0x0000000416008981 */ /* 0x001f64000c1e1900 */
[----:B------:R-:W0:Y:S01]  /*01a0*/  @!P4 LDC.64 R2, c[0x0][0x380] ;  /* 0x0000e000ff02cb82 */ /* 0x000e220000000a00 */
[----:B--2---:R-:W-:-:S07]  /*01b0*/  @!P1 IMAD.WIDE.U32 R20, R27, 0x4, R20 ;  /* 0x000000041b149825 */ /* 0x004fce00078e0014 */
[----:B------:R-:W1:Y:S01]  /*01c0*/  @!P5 LDC.64 R8, c[0x0][0x380] ;  /* 0x0000e000ff08db82 */ /* 0x000e620000000a00 */
[----:B---3--:R-:W-:Y:S02]  /*01d0*/  @!P2 IMAD.WIDE.U32 R24, R29, 0x4, R16 ;  /* 0x000000041d18a825 */ /* 0x008fe400078e0010 */
[----:B------:R-:W5:Y:S04]  /*01e0*/  @!P1 LDG.E R17, desc[UR4][R20.64] ;  /* 0x0000000414119981 */ /* 0x000f68000c1e1900 */
[----:B------:R-:W2:Y:S01]  /*01f0*/  @!P2 LDG.E R25, desc[UR4][R24.64] ;  /* 0x000000041819a981 */ /* 0x000ea2000c1e1900 */
[----:B------:R-:W3:Y:S01]  /*0200*/  @!P6 LDC.64 R6, c[0x0][0x380] ;  /* 0x0000e000ff06eb82 */ /* 0x000ee20000000a00 */
[----:B----4-:R-:W-:-:S06]  /*0210*/  @!P3 IMAD.WIDE.U32 R4, R11, 0x4, R4 ;  /* 0x000000040b04b825 */ /* 0x010fcc00078e0004 */
[----:B------:R-:W4:Y:S01]  /*0220*/  @!P3 LDG.E R5, desc[UR4][R4.64] ;  /* 0x000000040405b981 */ /* 0x000f22000c1e1900 */
[----:B0-----:R-:W-:-:S06]  /*0230*/  @!P4 IMAD.WIDE.U32 R2, R19, 0x4, R2 ;  /* 0x000000041302c825 */ /* 0x001fcc00078e0002 */
[----:B------:R-:W4:Y:S01]  /*0240*/  @!P4 LDG.E R3, desc[UR4][R2.64] ;  /* 0x000000040203c981 */ /* 0x000f22000c1e1900 */
[----:B-1----:R-:W-:-:S06]  /*0250*/  @!P5 IMAD.WIDE.U32 R8, R15, 0x4, R8 ;  /* 0x000000040f08d825 */ /* 0x002fcc00078e0008 */
[----:B------:R-:W4:Y:S01]  /*0260*/  @!P5 LDG.E R9, desc[UR4][R8.64] ;  /* 0x000000040809d981 */ /* 0x000f22000c1e1900 */
[----:B---3--:R-:W-:Y:S02]  /*0270*/  @!P6 IMAD.WIDE.U32 R6, R13, 0x4, R6 ;  /* 0x000000040d06e825 */ /* 0x008fe400078e0006 */
[----:B------:R-:W0:Y:S04]  /*0280*/  LDC.64 R12, c[0x0][0x388] ;  /* 0x0000e200ff0c7b82 */ /* 0x000e280000000a00 */
[----:B------:R-:W3:Y:S01]  /*0290*/  @!P6 LDG.E R7, desc[UR4][R6.64] ;  /* 0x000000040607e981 */ /* 0x000ee2000c1e1900 */
[----:B-----5:R-:W-:-:S05]  /*02a0*/  @!P1 IMAD.IADD R0, R0, 0x1, R17 ;  /* 0x0000000100009824 */ /* 0x020fca00078e0211 */
[----:B--2---:R-:W-:-:S04]  /*02b0*/  @!P2 IADD3 R0, PT, PT, R0, R25, RZ ;  /* 0x000000190000a210 */ /* 0x004fc80007ffe0ff */
[----:B----4-:R-:W-:-:S05]  /*02c0*/  @!P3 IADD3 R0, PT, PT, R0, R5, RZ ;  /* 0x000000050000b210 */ /* 0x010fca0007ffe0ff */
[----:B------:R-:W-:Y:S02]  /*02d0*/  @!P4 IMAD.IADD R0, R0, 0x1, R3 ;  /* 0x000000010000c824 */ /* 0x000fe400078e0203 */
[----:B0-----:R-:W-:-:S03]  /*02e0*/  IMAD.WIDE R4, R11, 0x4, R12 ;  /* 0x000000040b047825 */ /* 0x001fc600078e020c */
[----:B------:R-:W-:-:S04]  /*02f0*/  @!P5 IADD3 R0, PT, PT, R0, R9, RZ ;  /* 0x000000090000d210 */ /* 0x000fc80007ffe0ff */
[----:B---3--:R-:W-:-:S05]  /*0300*/  @!P6 IADD3 R0, PT, PT, R0, R7, RZ ;  /* 0x000000070000e210 */ /* 0x008fca0007ffe0ff */
[----:B------:R-:W-:Y:S01]  /*0310*/  STG.E desc[UR4][R4.64], R0 ;  /* 0x0000000004007986 */ /* 0x000fe2000c101904 */
[----:B------:R-:W-:Y:S05]  /*0320*/  EXIT ;  /* 0x000000000000794d */ /* 0x000fea0003800000 */
.L_x_0:
[----:B------:R-:W-:-:S00]  /*0330*/  BRA `(.L_x_0) ;  /* 0xfffffffc00fc7947 */ /* 0x000fc0000383ffff */
[----:B------:R-:W-:-:S00]  /*0340*/  NOP ;  /* 0x0000000000007918 */ /* 0x000fc00000000000 */
        /* <DEDUP_REMOVED lines=11> */
.L_x_7:


//--------------------- .text._Z10stencil_1dPiS_  --------------------------
	.section	.text._Z10stencil_1dPiS_,"ax",@progbits
	.align	128
        .global         _Z10stencil_1dPiS_
        .type           _Z10stencil_1dPiS_,@function
        .size           _Z10stencil_1dPiS_,(.L_x_8 - _Z10stencil_1dPiS_)
        .other          _Z10stencil_1dPiS_,@"STO_CUDA_ENTRY STV_DEFAULT"
_Z10stencil_1dPiS_:
.text._Z10stencil_1dPiS_:
[----:B------:R-:W-:Y:S01]  /*0000*/  LDC R1, c[0x0][0x37c] ;  /* 0x0000df00ff017b82 */ /* 0x000fe20000000800 */
[----:B------:R-:W0:Y:S07]  /*0010*/  S2R R6, SR_TID.X ;  /* 0x0000000000067919 */ /* 0x000e2e0000002100 */
[----:B------:R-:W0:Y:S01]  /*0020*/  S2UR UR4, SR_CTAID.X ;  /* 0x00000000000479c3 */ /* 0x000e220000002500 */
[----:B------:R-:W1:Y:S07]  /*0030*/  LDCU.64 UR6, c[0x0][0x358] ;  /* 0x00006b00ff0677ac */ /* 0x000e6e0008000a00 */
[----:B------:R-:W0:Y:S08]  /*0040*/  LDC R7, c[0x0][0x360] ;  /* 0x0000d800ff077b82 */ /* 0x000e300000000800 */
[----:B------:R-:W2:Y:S01]  /*0050*/  LDC.64 R4, c[0x0][0x380] ;  /* 0x0000e000ff047b82 */ /* 0x000ea20000000a00 */
[----:B0-----:R-:W-:-:S04]  /*0060*/  IMAD R7, R7, UR4, R6 ;  /* 0x0000000407077c24 */ /* 0x001fc8000f8e0206 */
[----:B--2---:R-:W-:-:S05]  /*0070*/  IMAD.WIDE R2, R7, 0x4, R4 ;  /* 0x0000000407027825 */ /* 0x004fca00078e0204 */
[----:B-1----:R-:W2:Y:S01]  /*0080*/  LDG.E R0, desc[UR6][R2.64] ;  /* 0x0000000602007981 */ /* 0x002ea2000c1e1900 */
[----:B------:R-:W0:Y:S01]  /*0090*/  S2UR UR5, SR_CgaCtaId ;  /* 0x00000000000579c3 */ /* 0x000e220000008800 */
[----:B------:R-:W-:Y:S01]  /*00a0*/  UMOV UR4, 0x400 ;  /* 0x0000040000047882 */ /* 0x000fe20000000000 */
[----:B------:R-:W-:Y:S01]  /*00b0*/  ISETP.GT.U32.AND P0, PT, R6, 0x2, PT ;  /* 0x000000020600780c */ /* 0x000fe20003f04070 */
[----:B------:R-:W-:Y:S01]  /*00c0*/  BSSY.RECONVERGENT B0, `(.L_x_1) ;  /* 0x0000015000007945 */ /* 0x000fe20003800200 */
[----:B0-----:R-:W-:-:S06]  /*00d0*/  ULEA UR4, UR5, UR4, 0x18 ;  /* 0x0000000405047291 */ /* 0x001fcc000f8ec0ff */
[----:B------:R-:W-:-:S05]  /*00e0*/  LEA R9, R6, UR4, 0x2 ;  /* 0x0000000406097c11 */ /* 0x000fca000f8e10ff */
[----:B--2---:R0:W-:Y:S01]  /*00f0*/  STS [R9+0xc], R0 ;  /* 0x00000c0009007388 */ /* 0x0041e20000000800 */
[----:B------:R-:W-:Y:S05]  /*0100*/  @P0 BRA `(.L_x_2) ;  /* 0x0000000000400947 */ /* 0x000fea0003800000 */
[----:B------:R-:W-:Y:S01]  /*0110*/  ISETP.GT.AND P0, PT, R7, 0x2, PT ;  /* 0x000000020700780c */ /* 0x000fe20003f04270 */
[----:B------:R-:W-:-:S12]  /*0120*/  BSSY.RELIABLE B1, `(.L_x_3) ;  /* 0x000000a000017945 */ /* 0x000fd80003800100 */
[----:B------:R1:W-:Y:S01]  /*0130*/  @!P0 STS [R9], RZ ;  /* 0x000000ff09008388 */ /* 0x0003e20000000800 */
[----:B------:R-:W-:Y:S05]  /*0140*/  @!P0 BRA `(.L_x_4) ;  /* 0x00000000001c8947 */ /* 0x000fea0003800000 */
[----:B------:R-:W-:-:S04]  /*0150*/  VIADD R11, R7, 0xfffffffd ;  /* 0xfffffffd070b7836 */ /* 0x000fc80000000000 */
[----:B------:R-:W-:-:S06]  /*0160*/  IMAD.WIDE.U32 R4, R11, 0x4, R4 ;  /* 0x000000040b047825 */ /* 0x000fcc00078e0004 */
[----:B------:R-:W2:Y:S01]  /*0170*/  LDG.E R4, desc[UR6][R4.64] ;  /* 0x0000000604047981 */ /* 0x000ea2000c1e1900 */
[----:B------:R-:W-:-:S13]  /*0180*/  ISETP.GT.U32.AND P0, PT, R7, 0x7, PT ;  /* 0x000000070700780c */ /* 0x000fda0003f04070 */
[----:B------:R-:W-:Y:S05]  /*0190*/  @P0 BREAK.RELIABLE B1 ;  /* 0x0000000000010942 */ /* 0x000fea0003800100 */
[----:B--2---:R2:W-:Y:S01]  /*01a0*/  STS [R9], R4 ;  /* 0x0000000409007388 */ /* 0x0045e20000000800 */
[----:B------:R-:W-:Y:S05]  /*01b0*/  @P0 BRA `(.L_x_5) ;  /* 0x0000000000100947 */ /* 0x000fea0003800000 */
.L_x_4:
[----:B------:R-:W-:Y:S05]  /*01c0*/  BSYNC.RELIABLE B1 ;  /* 0x0000000000017941 */ /* 0x000fea0003800100 */
.L_x_3:
[----:B------:R-:W3:Y:S04]  /*01d0*/  LDG.E R2, desc[UR6][R2.64+0x20] ;  /* 0x0000200602027981 */ /* 0x000ee8000c1e1900 */
[----:B---3--:R4:W-:Y:S01]  /*01e0*/  STS [R9+0x2c], R2 ;  /* 0x00002c0209007388 */ /* 0x0089e20000000800 */
[----:B------:R-:W-:Y:S05]  /*01f0*/  BRA `(.L_x_2) ;  /* 0x0000000000047947 */ /* 0x000fea0003800000 */
.L_x_5:
[----:B------:R3:W-:Y:S02]  /*0200*/  STS [R9+0x2c], RZ ;  /* 0x00002cff09007388 */ /* 0x0007e40000000800 */
.L_x_2:
[----:B------:R-:W-:Y:S05]  /*0210*/  BSYNC.RECONVERGENT B0 ;  /* 0x0000000000007941 */ /* 0x000fea0003800200 */
.L_x_1:
[----:B------:R-:W-:Y:S05]  /*0220*/  WARPSYNC.ALL ;  /* 0x0000000000007948 */ /* 0x000fea0003800000 */
[----:B------:R-:W-:Y:S08]  /*0230*/  BAR.SYNC.DEFER_BLOCKING 0x0 ;  /* 0x0000000000007b1d */ /* 0x000ff00000010000 */
[----:B----4-:R-:W4:Y:S01]  /*0240*/  LDC.64 R2, c[0x0][0x388] ;  /* 0x0000e200ff027b82 */ /* 0x010f220000000a00 */
[----:B0-----:R-:W-:Y:S04]  /*0250*/  LDS R0, [R9] ;  /* 0x0000000009007984 */ /* 0x001fe80000000800 */
[----:B------:R-:W-:Y:S01]  /*0260*/  LDS R5, [R9+0x4] ;  /* 0x0000040009057984 */ /* 0x000fe20000000800 */
[----:B----4-:R-:W-:-:S03]  /*0270*/  IMAD.WIDE R2, R7, 0x4, R2 ;  /* 0x0000000407027825 */ /* 0x010fc600078e0202 */
[----:B--2---:R-:W0:Y:S04]  /*0280*/  LDS R4, [R9+0x8] ;  /* 0x0000080009047984 */ /* 0x004e280000000800 */
[----:B------:R-:W-:Y:S04]  /*0290*/  LDS R11, [R9+0xc] ;  /* 0x00000c00090b7984 */ /* 0x000fe80000000800 */
[----:B------:R-:W2:Y:S04]  /*02a0*/  LDS R6, [R9+0x10] ;  /* 0x0000100009067984 */ /* 0x000ea80000000800 */
[----:B------:R-:W-:Y:S04]  /*02b0*/  LDS R13, [R9+0x14] ;  /* 0x00001400090d7984 */ /* 0x000fe80000000800 */
[----:B------:R-:W4:Y:S01]  /*02c0*/  LDS R8, [R9+0x18] ;  /* 0x0000180009087984 */ /* 0x000f220000000800 */
[----:B0-----:R-:W-:-:S04]  /*02d0*/  IADD3 R0, PT, PT, R4, R5, R0 ;  /* 0x0000000504007210 */ /* 0x001fc80007ffe000 */
[----:B--2---:R-:W-:-:S04]  /*02e0*/  IADD3 R0, PT, PT, R6, R11, R0 ;  /* 0x0000000b06007210 */ /* 0x004fc80007ffe000 */
[----:B----4-:R-:W-:-:S05]  /*02f0*/  IADD3 R13, PT, PT, R8, R13, R0 ;  /* 0x0000000d080d7210 */ /* 0x010fca0007ffe000 */
[----:B------:R-:W-:Y:S01]  /*0300*/  STG.E desc[UR6][R2.64], R13 ;  /* 0x0000000d02007986 */ /* 0x000fe2000c101906 */
[----:B------:R-:W-:Y:S05]  /*0310*/  EXIT ;  /* 0x000000000000794d */ /* 0x000fea0003800000 */
.L_x_6:
        /* <DEDUP_REMOVED lines=14> */
.L_x_8:


//--------------------- .nv.shared.reserved.0     --------------------------
	.section	.nv.shared.reserved.0,"aw",@nobits
	.weak		__nv_reservedSMEM_offset_0_alias
	.size		__nv_reservedSMEM_offset_0_alias, 0, 64
	.other		__nv_reservedSMEM_offset_0_alias,@"STO_CUDA_RESERVED_SHARED STV_DEFAULT"
__nv_reservedSMEM_offset_0_alias:
	.zero		0
	.zero		64


//--------------------- .nv.shared._Z10stencil_1dPiS_ --------------------------
	.section	.nv.shared._Z10stencil_1dPiS_,"aw",@nobits
	.sectionflags	@""
	.align	4
.nv.shared._Z10stencil_1dPiS_:
	.zero		1080


//--------------------- .nv.constant0._Z14stencil_simplePiS_ --------------------------
	.section	.nv.constant0._Z14stencil_simplePiS_,"a",@progbits
	.sectionflags	@""
	.align	4
.nv.constant0._Z14stencil_simplePiS_:
	.zero		912


//--------------------- .nv.constant0._Z10stencil_1dPiS_ --------------------------
	.section	.nv.constant0._Z10stencil_1dPiS_,"a",@progbits
	.sectionflags	@""
	.align	4
.nv.constant0._Z10stencil_1dPiS_:
	.zero		912


//--------------------- SYMBOLS --------------------------

	.type		.nv.reservedSmem.offset0,@object
	.size		.nv.reservedSmem.offset0,0x4
	.type		.nv.reservedSmem.cap,@object
	.size		.nv.reservedSmem.cap,0x4
